//
// Generated by NVIDIA NVVM Compiler
//
// Compiler Build ID: CL-36424714
// Cuda compilation tools, release 13.0, V13.0.88
// Based on NVVM 20.0.0
//

.version 9.0
.target sm_100
.address_size 64

	// .globl	_Z16find_max_elementPfi
.extern .shared .align 16 .b8 sMem[];

.visible .entry _Z16find_max_elementPfi(
	.param .u64 .ptr .align 1 _Z16find_max_elementPfi_param_0,
	.param .u32 _Z16find_max_elementPfi_param_1
)
{
	.reg .pred 	%p<9>;
	.reg .b32 	%r<20>;
	.reg .b32 	%f<5>;
	.reg .b64 	%rd<7>;

	ld.param.u64 	%rd2, [_Z16find_max_elementPfi_param_0];
	ld.param.u32 	%r12, [_Z16find_max_elementPfi_param_1];
	cvta.to.global.u64 	%rd1, %rd2;
	mov.u32 	%r1, %tid.x;
	mov.u32 	%r2, %ntid.x;
	setp.lt.s32 	%p1, %r12, 1;
	@%p1 bra 	$L__BB0_13;
	shl.b32 	%r14, %r1, 2;
	mov.u32 	%r15, sMem;
	add.s32 	%r3, %r15, %r14;
	mov.u32 	%r4, %nctaid.x;
	mov.b32 	%r18, 0;
	mov.u32 	%r5, %ctaid.x;
$L__BB0_2:
	mad.lo.s32 	%r7, %r18, %r4, %r5;
	mad.lo.s32 	%r8, %r7, %r2, %r1;
	setp.gt.s32 	%p2, %r8, 99999999;
	@%p2 bra 	$L__BB0_12;
	setp.lt.u32 	%p3, %r2, 2;
	mul.wide.s32 	%rd3, %r8, 4;
	add.s64 	%rd4, %rd1, %rd3;
	ld.global.f32 	%f2, [%rd4];
	st.shared.f32 	[%r3], %f2;
	bar.sync 	0;
	@%p3 bra 	$L__BB0_9;
	mov.u32 	%r19, %r2;
$L__BB0_5:
	mov.u32 	%r9, %r19;
	shr.u32 	%r19, %r9, 1;
	setp.ge.u32 	%p4, %r1, %r19;
	@%p4 bra 	$L__BB0_8;
	ld.shared.f32 	%f3, [%r3];
	shl.b32 	%r16, %r19, 2;
	add.s32 	%r17, %r3, %r16;
	ld.shared.f32 	%f1, [%r17];
	setp.geu.f32 	%p5, %f3, %f1;
	@%p5 bra 	$L__BB0_8;
	st.shared.f32 	[%r3], %f1;
$L__BB0_8:
	bar.sync 	0;
	setp.gt.u32 	%p6, %r9, 3;
	@%p6 bra 	$L__BB0_5;
$L__BB0_9:
	setp.ne.s32 	%p7, %r1, 0;
	@%p7 bra 	$L__BB0_11;
	ld.shared.f32 	%f4, [sMem];
	mul.wide.u32 	%rd5, %r7, 4;
	add.s64 	%rd6, %rd1, %rd5;
	st.global.f32 	[%rd6], %f4;
$L__BB0_11:
	bar.sync 	0;
$L__BB0_12:
	add.s32 	%r18, %r18, 1;
	setp.ne.s32 	%p8, %r18, %r12;
	@%p8 bra 	$L__BB0_2;
$L__BB0_13:
	ret;

}


// ===== COMPILED SASS (sm_100) =====

	.target	sm_100

	.elftype	@"ET_EXEC"


//--------------------- .note.nv.tkinfo           --------------------------
	.section	.note.nv.tkinfo,"",@"SHT_NOTE"
	.sectionflags	@"SHF_NOTE_NV_TKINFO"
	.tkinfo
        /*0018*/ 	.word	0x00000002
        /*0030*/ 	.string	""
        /*0030*/ 	.string	"ptxas"
        /*0030*/ 	.string	"Cuda compilation tools, release 13.0, V13.0.88"
        /*0030*/ 	.string	"Build cuda_13.0.r13.0/compiler.36424714_0"
        /*0030*/ 	.string	"-arch sm_100 -m 64 "



//--------------------- .note.nv.cuinfo           --------------------------
	.section	.note.nv.cuinfo,"",@"SHT_NOTE"
	.sectionflags	@"SHF_NOTE_NV_CUINFO"
        /*0018*/ 	.short	0x0002
        /*001a*/ 	.short	0x0064
        /*001c*/ 	.short	0x0082
	.zero		2


//--------------------- .nv.info                  --------------------------
	.section	.nv.info,"",@"SHT_CUDA_INFO"
	.align	4


	//----- nvinfo : EIATTR_REGCOUNT
	.align		4
        /*0000*/ 	.byte	0x04, 0x2f
        /*0002*/ 	.short	(.L_1 - .L_0)
	.align		4
.L_0:
        /*0004*/ 	.word	index@(_Z16find_max_elementPfi)
        /*0008*/ 	.word	0x0000000e


	//----- nvinfo : EIATTR_FRAME_SIZE
	.align		4
.L_1:
        /*000c*/ 	.byte	0x04, 0x11
        /*000e*/ 	.short	(.L_3 - .L_2)
	.align		4
.L_2:
        /*0010*/ 	.word	index@(_Z16find_max_elementPfi)
        /*0014*/ 	.word	0x00000000


	//----- nvinfo : EIATTR_MIN_STACK_SIZE
	.align		4
.L_3:
        /*0018*/ 	.byte	0x04, 0x12
        /*001a*/ 	.short	(.L_5 - .L_4)
	.align		4
.L_4:
        /*001c*/ 	.word	index@(_Z16find_max_elementPfi)
        /*0020*/ 	.word	0x00000000
.L_5:


//--------------------- .nv.compat                --------------------------
	.section	.nv.compat,"",@"SHT_CUDA_COMPAT_INFO"
	.align	4
        /*0000*/ 	.byte	0x02, 0x09, 0x00, 0x00, 0x02, 0x02, 0x01, 0x00, 0x02, 0x05, 0x05, 0x00, 0x03, 0x07, 0x01, 0x01
        /*0010*/ 	.byte	0x02, 0x03, 0x00, 0x00, 0x02, 0x06, 0x01, 0x00, 0x04, 0x0b, 0x08, 0x00, 0x09, 0x00, 0x00, 0x00
        /*0020*/ 	.byte	0x00, 0x00, 0x00, 0x00


//--------------------- .nv.info._Z16find_max_elementPfi --------------------------
	.section	.nv.info._Z16find_max_elementPfi,"",@"SHT_CUDA_INFO"
	.sectionflags	@""
	.align	4


	//----- nvinfo : EIATTR_CUDA_API_VERSION
	.align		4
        /*0000*/ 	.byte	0x04, 0x37
        /*0002*/ 	.short	(.L_7 - .L_6)
.L_6:
        /*0004*/ 	.word	0x00000082


	//----- nvinfo : EIATTR_KPARAM_INFO
	.align		4
.L_7:
        /*0008*/ 	.byte	0x04, 0x17
        /*000a*/ 	.short	(.L_9 - .L_8)
.L_8:
        /*000c*/ 	.word	0x00000000
        /*0010*/ 	.short	0x0001
        /*0012*/ 	.short	0x0008
        /*0014*/ 	.byte	0x00, 0xf0, 0x11, 0x00


	//----- nvinfo : EIATTR_KPARAM_INFO
	.align		4
.L_9:
        /*0018*/ 	.byte	0x04, 0x17
        /*001a*/ 	.short	(.L_11 - .L_10)
.L_10:
        /*001c*/ 	.word	0x00000000
        /*0020*/ 	.short	0x0000
        /*0022*/ 	.short	0x0000
        /*0024*/ 	.byte	0x00, 0xf5, 0x21, 0x00


	//----- nvinfo : EIATTR_SPARSE_MMA_MASK
	.align		4
.L_11:
        /*0028*/ 	.byte	0x03, 0x50
        /*002a*/ 	.short	0x0000


	//----- nvinfo : EIATTR_MAXREG_COUNT
	.align		4
        /*002c*/ 	.byte	0x03, 0x1b
        /*002e*/ 	.short	0x00ff


	//----- nvinfo : EIATTR_NUM_BARRIERS
	.align		4
        /*0030*/ 	.byte	0x02, 0x4c
        /*0032*/ 	.byte	0x01
	.zero		1


	//----- nvinfo : EIATTR_MERCURY_ISA_VERSION
	.align		4
        /*0034*/ 	.byte	0x03, 0x5f
        /*0036*/ 	.short	0x0101


	//----- nvinfo : EIATTR_VRC_CTA_INIT_COUNT
	.align		4
        /*0038*/ 	.byte	0x02, 0x4a
	.zero		1
	.zero		1


	//----- nvinfo : EIATTR_EXIT_INSTR_OFFSETS
	.align		4
        /*003c*/ 	.byte	0x04, 0x1c
        /*003e*/ 	.short	(.L_13 - .L_12)


	//   ....[0]....
.L_12:
        /*0040*/ 	.word	0x00000030


	//   ....[1]....
        /*0044*/ 	.word	0x00000360


	//----- nvinfo : EIATTR_CRS_STACK_SIZE
	.align		4
.L_13:
        /*0048*/ 	.byte	0x04, 0x1e
        /*004a*/ 	.short	(.L_15 - .L_14)
.L_14:
        /*004c*/ 	.word	0x00000000


	//----- nvinfo : EIATTR_CBANK_PARAM_SIZE
	.align		4
.L_15:
        /*0050*/ 	.byte	0x03, 0x19
        /*0052*/ 	.short	0x000c


	//----- nvinfo : EIATTR_PARAM_CBANK
	.align		4
        /*0054*/ 	.byte	0x04, 0x0a
        /*0056*/ 	.short	(.L_17 - .L_16)
	.align		4
.L_16:
        /*0058*/ 	.word	index@(.nv.constant0._Z16find_max_elementPfi)
        /*005c*/ 	.short	0x0380
        /*005e*/ 	.short	0x000c


	//----- nvinfo : EIATTR_SW_WAR
	.align		4
.L_17:
        /*0060*/ 	.byte	0x04, 0x36
        /*0062*/ 	.short	(.L_19 - .L_18)
.L_18:
        /*0064*/ 	.word	0x00000008
.L_19:


//--------------------- .nv.callgraph             --------------------------
	.section	.nv.callgraph,"",@"SHT_CUDA_CALLGRAPH"
	.align	4
	.sectionentsize	8
	.align		4
        /*0000*/ 	.word	0x00000000
	.align		4
        /*0004*/ 	.word	0xffffffff
	.align		4
        /*0008*/ 	.word	0x00000000
	.align		4
        /*000c*/ 	.word	0xfffffffe
	.align		4
        /*0010*/ 	.word	0x00000000
	.align		4
        /*0014*/ 	.word	0xfffffffd
	.align		4
        /*0018*/ 	.word	0x00000000
	.align		4
        /*001c*/ 	.word	0xfffffffc


//--------------------- .text._Z16find_max_elementPfi --------------------------
	.section	.text._Z16find_max_elementPfi,"ax",@progbits
	.align	128
        .global         _Z16find_max_elementPfi
        .type           _Z16find_max_elementPfi,@function
        .size           _Z16find_max_elementPfi,(.L_x_7 - _Z16find_max_elementPfi)
        .other          _Z16find_max_elementPfi,@"STO_CUDA_ENTRY STV_DEFAULT"
_Z16find_max_elementPfi:
.text._Z16find_max_elementPfi:
[----:B------:R-:W-:Y:S08]  /*0000*/  LDC R1, c[0x0][0x37c] ;  /* 0x0000df00ff017b82 */ /* 0x000ff00000000800 */
[----:B------:R-:W0:Y:S02]  /*0010*/  LDC R0, c[0x0][0x388] ;  /* 0x0000e200ff007b82 */ /* 0x000e240000000800 */
[----:B0-----:R-:W-:-:S13]  /*0020*/  ISETP.GE.AND P0, PT, R0, 0x1, PT ;  /* 0x000000010000780c */ /* 0x001fda0003f06270 */
[----:B------:R-:W-:Y:S05]  /*0030*/  @!P0 EXIT ;  /* 0x000000000000894d */ /* 0x000fea0003800000 */
[----:B------:R-:W0:Y:S01]  /*0040*/  S2R R6, SR_TID.X ;  /* 0x0000000000067919 */ /* 0x000e220000002100 */
[----:B------:R-:W1:Y:S01]  /*0050*/  S2UR UR5, SR_CgaCtaId ;  /* 0x00000000000579c3 */ /* 0x000e620000008800 */
[----:B------:R-:W-:Y:S01]  /*0060*/  UMOV UR4, 0x400 ;  /* 0x0000040000047882 */ /* 0x000fe20000000000 */
[----:B------:R-:W-:Y:S01]  /*0070*/  IMAD.MOV.U32 R4, RZ, RZ, RZ ;  /* 0x000000ffff047224 */ /* 0x000fe200078e00ff */
[----:B------:R-:W2:Y:S01]  /*0080*/  S2R R9, SR_CTAID.X ;  /* 0x0000000000097919 */ /* 0x000ea20000002500 */
[----:B------:R-:W3:Y:S04]  /*0090*/  LDCU.64 UR8, c[0x0][0x358] ;  /* 0x00006b00ff0877ac */ /* 0x000ee80008000a00 */
[----:B------:R-:W4:Y:S01]  /*00a0*/  LDC R7, c[0x0][0x360] ;  /* 0x0000d800ff077b82 */ /* 0x000f220000000800 */
[----:B------:R-:W0:Y:S01]  /*00b0*/  LDCU UR6, c[0x0][0x370] ;  /* 0x00006e00ff0677ac */ /* 0x000e220008000800 */
[----:B-1----:R-:W-:-:S06]  /*00c0*/  ULEA UR4, UR5, UR4, 0x18 ;  /* 0x0000000405047291 */ /* 0x002fcc000f8ec0ff */
[----:B0--3--:R-:W-:-:S07]  /*00d0*/  LEA R0, R6, UR4, 0x2 ;  /* 0x0000000406007c11 */ /* 0x009fce000f8e10ff */
.L_x_5:
[C---:B--2---:R-:W-:Y:S01]  /*00e0*/  IMAD R11, R4.reuse, UR6, R9 ;  /* 0x00000006040b7c24 */ /* 0x044fe2000f8e0209 */
[----:B0-----:R-:W0:Y:S01]  /*00f0*/  LDCU UR4, c[0x0][0x388] ;  /* 0x00007100ff0477ac */ /* 0x001e220008000800 */
[----:B------:R-:W-:Y:S02]  /*0100*/  VIADD R4, R4, 0x1 ;  /* 0x0000000104047836 */ /* 0x000fe40000000000 */
[----:B----4-:R-:W-:-:S05]  /*0110*/  IMAD R5, R11, R7, R6 ;  /* 0x000000070b057224 */ /* 0x010fca00078e0206 */
[----:B------:R-:W-:Y:S02]  /*0120*/  ISETP.GT.AND P1, PT, R5, 0x5f5e0ff, PT ;  /* 0x05f5e0ff0500780c */ /* 0x000fe40003f24270 */
[----:B0-----:R-:W-:-:S11]  /*0130*/  ISETP.NE.AND P0, PT, R4, UR4, PT ;  /* 0x0000000404007c0c */ /* 0x001fd6000bf05270 */
[----:B------:R-:W-:Y:S05]  /*0140*/  @P1 BRA `(.L_x_0) ;  /* 0x0000000000801947 */ /* 0x000fea0003800000 */
[----:B------:R-:W0:Y:S02]  /*0150*/  LDC.64 R2, c[0x0][0x380] ;  /* 0x0000e000ff027b82 */ /* 0x000e240000000a00 */
[----:B0-----:R-:W-:-:S06]  /*0160*/  IMAD.WIDE R2, R5, 0x4, R2 ;  /* 0x0000000405027825 */ /* 0x001fcc00078e0202 */
[----:B------:R-:W2:Y:S01]  /*0170*/  LDG.E R3, desc[UR8][R2.64] ;  /* 0x0000000802037981 */ /* 0x000ea2000c1e1900 */
[----:B------:R-:W-:Y:S01]  /*0180*/  ISETP.GE.U32.AND P1, PT, R7, 0x2, PT ;  /* 0x000000020700780c */ /* 0x000fe20003f26070 */
[----:B------:R-:W-:Y:S05]  /*0190*/  WARPSYNC.ALL ;  /* 0x0000000000007948 */ /* 0x000fea0003800000 */
[----:B--2---:R0:W-:Y:S01]  /*01a0*/  STS [R0], R3 ;  /* 0x0000000300007388 */ /* 0x0041e20000000800 */
[----:B------:R-:W-:Y:S06]  /*01b0*/  BAR.SYNC.DEFER_BLOCKING 0x0 ;  /* 0x0000000000007b1d */ /* 0x000fec0000010000 */
[----:B------:R-:W-:Y:S05]  /*01c0*/  @!P1 BRA `(.L_x_1) ;  /* 0x00000000003c9947 */ /* 0x000fea0003800000 */
[----:B0-----:R-:W-:-:S07]  /*01d0*/  IMAD.MOV.U32 R3, RZ, RZ, R7 ;  /* 0x000000ffff037224 */ /* 0x001fce00078e0007 */
.L_x_4:
[--C-:B------:R-:W-:Y:S01]  /*01e0*/  IMAD.MOV.U32 R8, RZ, RZ, R3.reuse ;  /* 0x000000ffff087224 */ /* 0x100fe200078e0003 */
[----:B------:R-:W-:Y:S01]  /*01f0*/  SHF.R.U32.HI R3, RZ, 0x1, R3 ;  /* 0x00000001ff037819 */ /* 0x000fe20000011603 */
[----:B------:R-:W-:Y:S03]  /*0200*/  BSSY.RECONVERGENT B0, `(.L_x_2) ;  /* 0x0000008000007945 */ /* 0x000fe60003800200 */
[----:B------:R-:W-:-:S13]  /*0210*/  ISETP.GE.U32.AND P1, PT, R6, R3, PT ;  /* 0x000000030600720c */ /* 0x000fda0003f26070 */
[----:B0-----:R-:W-:Y:S05]  /*0220*/  @P1 BRA `(.L_x_3) ;  /* 0x0000000000141947 */ /* 0x001fea0003800000 */
[----:B------:R-:W-:Y:S01]  /*0230*/  IMAD R5, R3, 0x4, R0 ;  /* 0x0000000403057824 */ /* 0x000fe200078e0200 */
[----:B------:R-:W-:Y:S05]  /*0240*/  LDS R2, [R0] ;  /* 0x0000000000027984 */ /* 0x000fea0000000800 */
[----:B------:R-:W0:Y:S02]  /*0250*/  LDS R5, [R5] ;  /* 0x0000000005057984 */ /* 0x000e240000000800 */
[----:B0-----:R-:W-:-:S13]  /*0260*/  FSETP.GEU.AND P1, PT, R2, R5, PT ;  /* 0x000000050200720b */ /* 0x001fda0003f2e000 */
[----:B------:R0:W-:Y:S02]  /*0270*/  @!P1 STS [R0], R5 ;  /* 0x0000000500009388 */ /* 0x0001e40000000800 */
.L_x_3:
[----:B------:R-:W-:Y:S05]  /*0280*/  BSYNC.RECONVERGENT B0 ;  /* 0x0000000000007941 */ /* 0x000fea0003800200 */
.L_x_2:
[----:B------:R-:W-:Y:S01]  /*0290*/  BAR.SYNC.DEFER_BLOCKING 0x0 ;  /* 0x0000000000007b1d */ /* 0x000fe20000010000 */
[----:B------:R-:W-:-:S13]  /*02a0*/  ISETP.GT.U32.AND P1, PT, R8, 0x3, PT ;  /* 0x000000030800780c */ /* 0x000fda0003f24070 */
[----:B------:R-:W-:Y:S05]  /*02b0*/  @P1 BRA `(.L_x_4) ;  /* 0xfffffffc00c81947 */ /* 0x000fea000383ffff */
.L_x_1:
[----:B------:R-:W-:-:S13]  /*02c0*/  ISETP.NE.AND P1, PT, R6, RZ, PT ;  /* 0x000000ff0600720c */ /* 0x000fda0003f25270 */
[----:B0-----:R-:W0:Y:S01]  /*02d0*/  @!P1 S2R R3, SR_CgaCtaId ;  /* 0x0000000000039919 */ /* 0x001e220000008800 */
[----:B------:R-:W-:-:S04]  /*02e0*/  @!P1 MOV R2, 0x400 ;  /* 0x0000040000029802 */ /* 0x000fc80000000f00 */
[----:B0-----:R-:W-:Y:S02]  /*02f0*/  @!P1 LEA R5, R3, R2, 0x18 ;  /* 0x0000000203059211 */ /* 0x001fe400078ec0ff */
[----:B------:R-:W0:Y:S04]  /*0300*/  @!P1 LDC.64 R2, c[0x0][0x380] ;  /* 0x0000e000ff029b82 */ /* 0x000e280000000a00 */
[----:B------:R-:W1:Y:S01]  /*0310*/  @!P1 LDS R5, [R5] ;  /* 0x0000000005059984 */ /* 0x000e620000000800 */
[----:B0-----:R-:W-:-:S05]  /*0320*/  @!P1 IMAD.WIDE.U32 R2, R11, 0x4, R2 ;  /* 0x000000040b029825 */ /* 0x001fca00078e0002 */
[----:B-1----:R0:W-:Y:S01]  /*0330*/  @!P1 STG.E desc[UR8][R2.64], R5 ;  /* 0x0000000502009986 */ /* 0x0021e2000c101908 */
[----:B------:R-:W-:Y:S06]  /*0340*/  BAR.SYNC.DEFER_BLOCKING 0x0 ;  /* 0x0000000000007b1d */ /* 0x000fec0000010000 */
.L_x_0:
[----:B------:R-:W-:Y:S05]  /*0350*/  @P0 BRA `(.L_x_5) ;  /* 0xfffffffc00600947 */ /* 0x000fea000383ffff */
[----:B------:R-:W-:Y:S05]  /*0360*/  EXIT ;  /* 0x000000000000794d */ /* 0x000fea0003800000 */
.L_x_6:
[----:B------:R-:W-:-:S00]  /*0370*/  BRA `(.L_x_6) ;  /* 0xfffffffc00fc7947 */ /* 0x000fc0000383ffff */
[----:B------:R-:W-:-:S00]  /*0380*/  NOP ;  /* 0x0000000000007918 */ /* 0x000fc00000000000 */
[----:B------:R-:W-:-:S00]  /*0390*/  NOP ;  /* 0x0000000000007918 */ /* 0x000fc00000000000 */
[----:B------:R-:W-:-:S00]  /*03a0*/  NOP ;  /* 0x0000000000007918 */ /* 0x000fc00000000000 */
[----:B------:R-:W-:-:S00]  /*03b0*/  NOP ;  /* 0x0000000000007918 */ /* 0x000fc00000000000 */
[----:B------:R-:W-:-:S00]  /*03c0*/  NOP ;  /* 0x0000000000007918 */ /* 0x000fc00000000000 */
[----:B------:R-:W-:-:S00]  /*03d0*/  NOP ;  /* 0x0000000000007918 */ /* 0x000fc00000000000 */
[----:B------:R-:W-:-:S00]  /*03e0*/  NOP ;  /* 0x0000000000007918 */ /* 0x000fc00000000000 */
[----:B------:R-:W-:-:S00]  /*03f0*/  NOP ;  /* 0x0000000000007918 */ /* 0x000fc00000000000 */
.L_x_7:


//--------------------- .nv.shared._Z16find_max_elementPfi --------------------------
	.section	.nv.shared._Z16find_max_elementPfi,"aw",@nobits
	.sectionflags	@""
	.align	16
	.zero		1024


//--------------------- .nv.shared.reserved.0     --------------------------
	.section	.nv.shared.reserved.0,"aw",@nobits
	.weak		__nv_reservedSMEM_offset_0_alias
	.size		__nv_reservedSMEM_offset_0_alias, 0, 64
	.other		__nv_reservedSMEM_offset_0_alias,@"STO_CUDA_RESERVED_SHARED STV_DEFAULT"
__nv_reservedSMEM_offset_0_alias:
	.zero		0
	.zero		64


//--------------------- .nv.constant0._Z16find_max_elementPfi --------------------------
	.section	.nv.constant0._Z16find_max_elementPfi,"a",@progbits
	.sectionflags	@""
	.align	4
.nv.constant0._Z16find_max_elementPfi:
	.zero		908


//--------------------- SYMBOLS --------------------------

	.type		.nv.reservedSmem.offset0,@object
	.size		.nv.reservedSmem.offset0,0x4
	.type		.nv.reservedSmem.cap,@object
	.size		.nv.reservedSmem.cap,0x4
